	.headerflags	@"EF_CUDA_TEXMODE_UNIFIED EF_CUDA_64BIT_ADDRESS EF_CUDA_ACCELERATORS EF_CUDA_SM90 EF_CUDA_VIRTUAL_SM(EF_CUDA_SM90)"
	.elftype	@"ET_EXEC"


//--------------------- .nv.info                  --------------------------
	.section	.nv.info,"",@"SHT_CUDA_INFO"
	.align	4


	//----- nvinfo : EIATTR_REGCOUNT
	.align		4
        /*0000*/ 	.byte	0x04, 0x2f
        /*0002*/ 	.short	(.L_3 - .L_2)
	.align		4
.L_2:
        /*0004*/ 	.word	index@(triton_poi_fused__native_batch_norm_legit_no_training_relu_26)
        /*0008*/ 	.word	0x00000020


	//----- nvinfo : EIATTR_MIN_STACK_SIZE
	.align		4
.L_3:
        /*000c*/ 	.byte	0x04, 0x12
        /*000e*/ 	.short	(.L_5 - .L_4)
	.align		4
.L_4:
        /*0010*/ 	.word	index@(triton_poi_fused__native_batch_norm_legit_no_training_relu_26)
        /*0014*/ 	.word	0x00000000


	//----- nvinfo : EIATTR_FRAME_SIZE
	.align		4
.L_5:
        /*0018*/ 	.byte	0x04, 0x11
        /*001a*/ 	.short	(.L_7 - .L_6)
	.align		4
.L_6:
        /*001c*/ 	.word	index@(triton_poi_fused__native_batch_norm_legit_no_training_relu_26)
        /*0020*/ 	.word	0x00000000


	//----- nvinfo : EIATTR_MIN_STACK_SIZE
	.align		4
.L_7:
        /*0024*/ 	.byte	0x04, 0x12
        /*0026*/ 	.short	(.L_9 - .L_8)
	.align		4
.L_8:
        /*0028*/ 	.word	index@(triton_poi_fused__native_batch_norm_legit_no_training_relu_26)
        /*002c*/ 	.word	0x00000000
.L_9:


//--------------------- .nv.info.triton_poi_fused__native_batch_norm_legit_no_training_relu_26 --------------------------
	.section	.nv.info.triton_poi_fused__native_batch_norm_legit_no_training_relu_26,"",@"SHT_CUDA_INFO"
	.sectionflags	@""
	.align	4


	//----- nvinfo : EIATTR_CUDA_API_VERSION
	.align		4
        /*0000*/ 	.byte	0x04, 0x37
        /*0002*/ 	.short	(.L_11 - .L_10)
.L_10:
        /*0004*/ 	.word	0x0000007c


	//----- nvinfo : EIATTR_KPARAM_INFO
	.align		4
.L_11:
        /*0008*/ 	.byte	0x04, 0x17
        /*000a*/ 	.short	(.L_13 - .L_12)
.L_12:
        /*000c*/ 	.word	0x00000000
        /*0010*/ 	.short	0x0006
        /*0012*/ 	.short	0x0030
        /*0014*/ 	.byte	0x00, 0xf0, 0x11, 0x00


	//----- nvinfo : EIATTR_KPARAM_INFO
	.align		4
.L_13:
        /*0018*/ 	.byte	0x04, 0x17
        /*001a*/ 	.short	(.L_15 - .L_14)
.L_14:
        /*001c*/ 	.word	0x00000000
        /*0020*/ 	.short	0x0005
        /*0022*/ 	.short	0x0028
        /*0024*/ 	.byte	0x00, 0xf4, 0x21, 0x00


	//----- nvinfo : EIATTR_KPARAM_INFO
	.align		4
.L_15:
        /*0028*/ 	.byte	0x04, 0x17
        /*002a*/ 	.short	(.L_17 - .L_16)
.L_16:
        /*002c*/ 	.word	0x00000000
        /*0030*/ 	.short	0x0004
        /*0032*/ 	.short	0x0020
        /*0034*/ 	.byte	0x00, 0xf4, 0x21, 0x00


	//----- nvinfo : EIATTR_KPARAM_INFO
	.align		4
.L_17:
        /*0038*/ 	.byte	0x04, 0x17
        /*003a*/ 	.short	(.L_19 - .L_18)
.L_18:
        /*003c*/ 	.word	0x00000000
        /*0040*/ 	.short	0x0003
        /*0042*/ 	.short	0x0018
        /*0044*/ 	.byte	0x00, 0xf4, 0x21, 0x00


	//----- nvinfo : EIATTR_KPARAM_INFO
	.align		4
.L_19:
        /*0048*/ 	.byte	0x04, 0x17
        /*004a*/ 	.short	(.L_21 - .L_20)
.L_20:
        /*004c*/ 	.word	0x00000000
        /*0050*/ 	.short	0x0002
        /*0052*/ 	.short	0x0010
        /*0054*/ 	.byte	0x00, 0xf4, 0x21, 0x00


	//----- nvinfo : EIATTR_KPARAM_INFO
	.align		4
.L_21:
        /*0058*/ 	.byte	0x04, 0x17
        /*005a*/ 	.short	(.L_23 - .L_22)
.L_22:
        /*005c*/ 	.word	0x00000000
        /*0060*/ 	.short	0x0001
        /*0062*/ 	.short	0x0008
        /*0064*/ 	.byte	0x00, 0xf4, 0x21, 0x00


	//----- nvinfo : EIATTR_KPARAM_INFO
	.align		4
.L_23:
        /*0068*/ 	.byte	0x04, 0x17
        /*006a*/ 	.short	(.L_25 - .L_24)
.L_24:
        /*006c*/ 	.word	0x00000000
        /*0070*/ 	.short	0x0000
        /*0072*/ 	.short	0x0000
        /*0074*/ 	.byte	0x00, 0xf4, 0x21, 0x00


	//----- nvinfo : EIATTR_SPARSE_MMA_MASK
	.align		4
.L_25:
        /*0078*/ 	.byte	0x03, 0x50
        /*007a*/ 	.short	0x0000


	//----- nvinfo : EIATTR_MAXREG_COUNT
	.align		4
        /*007c*/ 	.byte	0x03, 0x1b
        /*007e*/ 	.short	0x00ff


	//----- nvinfo : EIATTR_EXIT_INSTR_OFFSETS
	.align		4
        /*0080*/ 	.byte	0x04, 0x1c
        /*0082*/ 	.short	(.L_27 - .L_26)


	//   ....[0]....
.L_26:
        /*0084*/ 	.word	0x00000ba0


	//   ....[1]....
        /*0088*/ 	.word	0x00000bc0


	//----- nvinfo : EIATTR_REQNTID
	.align		4
.L_27:
        /*008c*/ 	.byte	0x04, 0x10
        /*008e*/ 	.short	(.L_29 - .L_28)
.L_28:
        /*0090*/ 	.word	0x00000080
        /*0094*/ 	.word	0x00000001
        /*0098*/ 	.word	0x00000001


	//----- nvinfo : EIATTR_CBANK_PARAM_SIZE
	.align		4
.L_29:
        /*009c*/ 	.byte	0x03, 0x19
        /*009e*/ 	.short	0x0034


	//----- nvinfo : EIATTR_PARAM_CBANK
	.align		4
        /*00a0*/ 	.byte	0x04, 0x0a
        /*00a2*/ 	.short	(.L_31 - .L_30)
	.align		4
.L_30:
        /*00a4*/ 	.word	index@(.nv.constant0.triton_poi_fused__native_batch_norm_legit_no_training_relu_26)
        /*00a8*/ 	.short	0x0210
        /*00aa*/ 	.short	0x0034


	//----- nvinfo : EIATTR_SW_WAR
	.align		4
.L_31:
        /*00ac*/ 	.byte	0x04, 0x36
        /*00ae*/ 	.short	(.L_33 - .L_32)
.L_32:
        /*00b0*/ 	.word	0x00000008
.L_33:


//--------------------- .nv.callgraph             --------------------------
	.section	.nv.callgraph,"",@"SHT_CUDA_CALLGRAPH"
	.align	4
	.sectionentsize	8
	.align		4
        /*0000*/ 	.word	0x00000000
	.align		4
        /*0004*/ 	.word	0xffffffff
	.align		4
        /*0008*/ 	.word	0x00000000
	.align		4
        /*000c*/ 	.word	0xfffffffe
	.align		4
        /*0010*/ 	.word	0x00000000
	.align		4
        /*0014*/ 	.word	0xfffffffd
	.align		4
        /*0018*/ 	.word	0x00000000
	.align		4
        /*001c*/ 	.word	0xfffffffc


//--------------------- .nv.constant4             --------------------------
	.section	.nv.constant4,"a",@progbits
	.align	8
	.align		8
.nv.constant4:
        /*0000*/ 	.dword	_$_str
	.align		8
        /*0008*/ 	.dword	_$_str_$_2


//--------------------- .text.triton_poi_fused__native_batch_norm_legit_no_training_relu_26 --------------------------
	.section	.text.triton_poi_fused__native_batch_norm_legit_no_training_relu_26,"ax",@progbits
	.align	128
        .global         triton_poi_fused__native_batch_norm_legit_no_training_relu_26
        .type           triton_poi_fused__native_batch_norm_legit_no_training_relu_26,@function
        .size           triton_poi_fused__native_batch_norm_legit_no_training_relu_26,(.L_x_1 - triton_poi_fused__native_batch_norm_legit_no_training_relu_26)
        .other          triton_poi_fused__native_batch_norm_legit_no_training_relu_26,@"STO_CUDA_ENTRY STV_DEFAULT"
triton_poi_fused__native_batch_norm_legit_no_training_relu_26:
.text.triton_poi_fused__native_batch_norm_legit_no_training_relu_26:
[----:B------:R-:W0:Y:S02]  /*0000*/  LDC R1, c[0x0][0x28] ;  /* 0x00000a00ff017b82 */ /* 0x000e240000000800 */
[----:B------:R-:W1:Y:S01]  /*0010*/  S2R R0, SR_TID.X ;  /* 0x0000000000007919 */ /* 0x000e620000002100 */
[----:B------:R-:W2:Y:S01]  /*0020*/  LDC.64 R28, c[0x0][0x210] ;  /* 0x00008400ff1c7b82 */ /* 0x000ea20000000a00 */
[----:B------:R-:W-:Y:S02]  /*0030*/  CS2R R4, SRZ ;  /* 0x0000000000047805 */ /* 0x000fe4000001ff00 */
[----:B------:R-:W-:Y:S01]  /*0040*/  CS2R R6, SRZ ;  /* 0x0000000000067805 */ /* 0x000fe2000001ff00 */
[----:B------:R-:W3:Y:S01]  /*0050*/  S2R R3, SR_CTAID.X ;  /* 0x0000000000037919 */ /* 0x000ee20000002500 */
[----:B------:R-:W-:Y:S02]  /*0060*/  CS2R R8, SRZ ;  /* 0x0000000000087805 */ /* 0x000fe4000001ff00 */
[----:B------:R-:W-:Y:S01]  /*0070*/  CS2R R10, SRZ ;  /* 0x00000000000a7805 */ /* 0x000fe2000001ff00 */
[----:B------:R-:W-:Y:S01]  /*0080*/  ULDC.64 UR4, c[0x0][0x208] ;  /* 0x0000820000047ab9 */ /* 0x000fe20000000a00 */
[----:B------:R-:W4:Y:S08]  /*0090*/  LDC.64 R20, c[0x0][0x218] ;  /* 0x00008600ff147b82 */ /* 0x000f300000000a00 */
[----:B------:R-:W5:Y:S01]  /*00a0*/  LDC.64 R26, c[0x0][0x220] ;  /* 0x00008800ff1a7b82 */ /* 0x000f620000000a00 */
[----:B-1----:R-:W-:-:S04]  /*00b0*/  SHF.L.U32 R0, R0, 0x2, RZ ;  /* 0x0000000200007819 */ /* 0x002fc800000006ff */
[----:B------:R-:W-:-:S04]  /*00c0*/  LOP3.LUT R0, R0, 0x1fc, RZ, 0xc0, !PT ;  /* 0x000001fc00007812 */ /* 0x000fc800078ec0ff */
[----:B---3--:R-:W-:-:S04]  /*00d0*/  LEA R0, R3, R0, 0xa ;  /* 0x0000000003007211 */ /* 0x008fc800078e50ff */
[C---:B------:R-:W-:Y:S01]  /*00e0*/  ISETP.GE.AND P1, PT, R0.reuse, 0xae6c0, PT ;  /* 0x000ae6c00000780c */ /* 0x040fe20003f26270 */
[----:B------:R-:W-:-:S04]  /*00f0*/  IMAD.HI R2, R0, 0x2aaaaaab, RZ ;  /* 0x2aaaaaab00027827 */ /* 0x000fc800078e02ff */
[----:B--2---:R-:W-:Y:S01]  /*0100*/  IMAD.WIDE R28, R0, 0x4, R28 ;  /* 0x00000004001c7825 */ /* 0x004fe200078e021c */
[----:B------:R-:W-:-:S04]  /*0110*/  SHF.R.U32.HI R3, RZ, 0x1f, R2 ;  /* 0x0000001fff037819 */ /* 0x000fc80000011602 */
[----:B------:R-:W-:-:S03]  /*0120*/  LEA.HI R3, R2, R3, RZ, 0x1d ;  /* 0x0000000302037211 */ /* 0x000fc600078fe8ff */
[----:B------:R-:W2:Y:S02]  /*0130*/  @!P1 LDG.E.128 R8, desc[UR4][R28.64] ;  /* 0x000000041c089981 */ /* 0x000ea4000c1e1d00 */
[----:B------:R-:W-:-:S04]  /*0140*/  IMAD R2, R3, -0x30, R0 ;  /* 0xffffffd003027824 */ /* 0x000fc800078e0200 */
[----:B----4-:R-:W-:-:S05]  /*0150*/  IMAD.WIDE R12, R2, 0x4, R20 ;  /* 0x00000004020c7825 */ /* 0x010fca00078e0214 */
[----:B------:R1:W2:Y:S01]  /*0160*/  @!P1 LDG.E.EL.128 R4, desc[UR4][R12.64] ;  /* 0x000000040c049981 */ /* 0x0002a2000c2e1d00 */
[----:B------:R-:W-:-:S05]  /*0170*/  IADD3 R3, R0, 0x200, RZ ;  /* 0x0000020000037810 */ /* 0x000fca0007ffe0ff */
[----:B------:R-:W-:-:S05]  /*0180*/  IMAD.HI R14, R3, 0x2aaaaaab, RZ ;  /* 0x2aaaaaab030e7827 */ /* 0x000fca00078e02ff */
[----:B------:R-:W-:-:S04]  /*0190*/  SHF.R.U32.HI R15, RZ, 0x1f, R14 ;  /* 0x0000001fff0f7819 */ /* 0x000fc8000001160e */
[----:B------:R-:W-:Y:S02]  /*01a0*/  LEA.HI R14, R14, R15, RZ, 0x1d ;  /* 0x0000000f0e0e7211 */ /* 0x000fe400078fe8ff */
[----:B------:R-:W-:Y:S02]  /*01b0*/  ISETP.GE.AND P0, PT, R3, 0xae6c0, PT ;  /* 0x000ae6c00300780c */ /* 0x000fe40003f06270 */
[----:B-1----:R-:W-:Y:S01]  /*01c0*/  CS2R R12, SRZ ;  /* 0x00000000000c7805 */ /* 0x002fe2000001ff00 */
[----:B------:R-:W-:Y:S01]  /*01d0*/  IMAD R3, R14, -0x30, R3 ;  /* 0xffffffd00e037824 */ /* 0x000fe200078e0203 */
[----:B------:R-:W-:Y:S02]  /*01e0*/  CS2R R14, SRZ ;  /* 0x00000000000e7805 */ /* 0x000fe4000001ff00 */
[----:B------:R-:W-:Y:S02]  /*01f0*/  CS2R R16, SRZ ;  /* 0x0000000000107805 */ /* 0x000fe4000001ff00 */
[----:B------:R-:W-:Y:S01]  /*0200*/  CS2R R18, SRZ ;  /* 0x0000000000127805 */ /* 0x000fe2000001ff00 */
[----:B------:R-:W-:Y:S01]  /*0210*/  IMAD.WIDE R24, R3, 0x4, R20 ;  /* 0x0000000403187825 */ /* 0x000fe200078e0214 */
[----:B------:R-:W-:-:S02]  /*0220*/  CS2R R20, SRZ ;  /* 0x0000000000147805 */ /* 0x000fc4000001ff00 */
[----:B------:R-:W-:Y:S02]  /*0230*/  CS2R R22, SRZ ;  /* 0x0000000000167805 */ /* 0x000fe4000001ff00 */
[----:B------:R1:W3:Y:S04]  /*0240*/  @!P0 LDG.E.EL.128 R16, desc[UR4][R24.64] ;  /* 0x0000000418108981 */ /* 0x0002e8000c2e1d00 */
[----:B------:R-:W3:Y:S01]  /*0250*/  @!P0 LDG.E.128 R20, desc[UR4][R28.64+0x800] ;  /* 0x000800041c148981 */ /* 0x000ee2000c1e1d00 */
[----:B-1----:R-:W-:Y:S01]  /*0260*/  CS2R R24, SRZ ;  /* 0x0000000000187805 */ /* 0x002fe2000001ff00 */
[----:B--2---:R-:W-:Y:S01]  /*0270*/  FADD R4, -R4, R8 ;  /* 0x0000000804047221 */ /* 0x004fe20000000100 */
[----:B------:R-:W-:Y:S01]  /*0280*/  FADD R5, -R5, R9 ;  /* 0x0000000905057221 */ /* 0x000fe20000000100 */
[----:B-----5:R-:W-:-:S05]  /*0290*/  IMAD.WIDE R8, R2, 0x4, R26 ;  /* 0x0000000402087825 */ /* 0x020fca00078e021a */
[----:B------:R1:W2:Y:S02]  /*02a0*/  @!P1 LDG.E.EL.128 R12, desc[UR4][R8.64] ;  /* 0x00000004080c9981 */ /* 0x0002a4000c2e1d00 */
[----:B-1----:R-:W-:Y:S01]  /*02b0*/  IMAD.WIDE R8, R3, 0x4, R26 ;  /* 0x0000000403087825 */ /* 0x002fe200078e021a */
[----:B------:R-:W-:-:S06]  /*02c0*/  CS2R R26, SRZ ;  /* 0x00000000001a7805 */ /* 0x000fcc000001ff00 */
[----:B------:R-:W4:Y:S01]  /*02d0*/  @!P0 LDG.E.EL.128 R24, desc[UR4][R8.64] ;  /* 0x0000000408188981 */ /* 0x000f22000c2e1d00 */
[----:B------:R-:W-:Y:S01]  /*02e0*/  FADD R6, -R6, R10 ;  /* 0x0000000a06067221 */ /* 0x000fe20000000100 */
[----:B---3--:R-:W-:Y:S01]  /*02f0*/  FADD R17, -R17, R21 ;  /* 0x0000001511117221 */ /* 0x008fe20000000100 */
[----:B------:R-:W-:Y:S01]  /*0300*/  HFMA2.MMA R21, -RZ, RZ, 1.625, 0 ;  /* 0x3e800000ff157435 */ /* 0x000fe200000001ff */
[----:B------:R-:W-:Y:S01]  /*0310*/  FADD R28, -R19, R23 ;  /* 0x00000017131c7221 */ /* 0x000fe20000000100 */
[----:B------:R-:W-:Y:S01]  /*0320*/  FADD R7, -R7, R11 ;  /* 0x0000000b07077221 */ /* 0x000fe20000000100 */
[----:B------:R-:W-:Y:S01]  /*0330*/  FADD R16, -R16, R20 ;  /* 0x0000001410107221 */ /* 0x000fe20000000100 */
[----:B------:R-:W-:Y:S01]  /*0340*/  FADD R18, -R18, R22 ;  /* 0x0000001612127221 */ /* 0x000fe20000000100 */
[----:B--2---:R-:W-:Y:S01]  /*0350*/  FADD R10, R12, 9.9999997473787516356e-06 ;  /* 0x3727c5ac0c0a7421 */ /* 0x004fe20000000000 */
[----:B------:R-:W-:-:S05]  /*0360*/  FADD R12, R13, 9.9999997473787516356e-06 ;  /* 0x3727c5ac0d0c7421 */ /* 0x000fca0000000000 */
[----:B------:R-:W1:Y:S01]  /*0370*/  MUFU.SQRT R10, R10 ;  /* 0x0000000a000a7308 */ /* 0x000e620000002000 */
[----:B------:R-:W-:Y:S01]  /*0380*/  FADD R13, R14, 9.9999997473787516356e-06 ;  /* 0x3727c5ac0e0d7421 */ /* 0x000fe20000000000 */
[----:B------:R-:W-:-:S06]  /*0390*/  FADD R14, R15, 9.9999997473787516356e-06 ;  /* 0x3727c5ac0f0e7421 */ /* 0x000fcc0000000000 */
[----:B------:R-:W2:Y:S08]  /*03a0*/  MUFU.SQRT R12, R12 ;  /* 0x0000000c000c7308 */ /* 0x000eb00000002000 */
[----:B------:R-:W3:Y:S01]  /*03b0*/  MUFU.SQRT R13, R13 ;  /* 0x0000000d000d7308 */ /* 0x000ee20000002000 */
[C---:B-1----:R-:W-:Y:S01]  /*03c0*/  FSETP.GT.AND P4, PT, R10.reuse, 8.50705917302346158658e+37, PT ;  /* 0x7e8000000a00780b */ /* 0x042fe20003f84000 */
[----:B----4-:R-:W-:Y:S01]  /*03d0*/  FADD R25, R25, 9.9999997473787516356e-06 ;  /* 0x3727c5ac19197421 */ /* 0x010fe20000000000 */
[----:B------:R-:W-:-:S05]  /*03e0*/  FSETP.GEU.AND P2, PT, R10, 1.175494350822287508e-38, PT ;  /* 0x008000000a00780b */ /* 0x000fca0003f4e000 */
[----:B------:R-:W1:Y:S01]  /*03f0*/  MUFU.SQRT R14, R14 ;  /* 0x0000000e000e7308 */ /* 0x000e620000002000 */
[----:B--2---:R-:W-:Y:S01]  /*0400*/  FSETP.GT.AND P5, PT, R12, 8.50705917302346158658e+37, PT ;  /* 0x7e8000000c00780b */ /* 0x004fe20003fa4000 */
[----:B------:R-:W-:Y:S01]  /*0410*/  FADD R24, R24, 9.9999997473787516356e-06 ;  /* 0x3727c5ac18187421 */ /* 0x000fe20000000000 */
[----:B------:R-:W-:Y:S01]  /*0420*/  FADD R26, R26, 9.9999997473787516356e-06 ;  /* 0x3727c5ac1a1a7421 */ /* 0x000fe20000000000 */
[----:B------:R-:W-:Y:S02]  /*0430*/  FSEL R19, R21, 1, P4 ;  /* 0x3f80000015137808 */ /* 0x000fe40002000000 */
[----:B---3--:R-:W-:Y:S02]  /*0440*/  FSETP.GT.AND P3, PT, R13, 8.50705917302346158658e+37, PT ;  /* 0x7e8000000d00780b */ /* 0x008fe40003f64000 */
[----:B------:R-:W2:Y:S01]  /*0450*/  MUFU.SQRT R8, R25 ;  /* 0x0000001900087308 */ /* 0x000ea20000002000 */
[----:B------:R-:W-:Y:S01]  /*0460*/  @P4 FMUL R10, R10, 0.25 ;  /* 0x3e8000000a0a4820 */ /* 0x000fe20000400000 */
[----:B------:R-:W-:-:S06]  /*0470*/  FSETP.GEU.AND P4, PT, R12, 1.175494350822287508e-38, PT ;  /* 0x008000000c00780b */ /* 0x000fcc0003f8e000 */
[----:B------:R-:W3:Y:S01]  /*0480*/  MUFU.SQRT R15, R24 ;  /* 0x00000018000f7308 */ /* 0x000ee20000002000 */
[----:B-1----:R-:W-:Y:S01]  /*0490*/  FSETP.GT.AND P6, PT, R14, 8.50705917302346158658e+37, PT ;  /* 0x7e8000000e00780b */ /* 0x002fe20003fc4000 */
[----:B------:R-:W-:Y:S01]  /*04a0*/  @!P2 FMUL R10, R10, 16777216 ;  /* 0x4b8000000a0aa820 */ /* 0x000fe20000400000 */
[----:B------:R-:W-:-:S05]  /*04b0*/  @P5 FMUL R12, R12, 0.25 ;  /* 0x3e8000000c0c5820 */ /* 0x000fca0000400000 */
[----:B------:R-:W1:Y:S01]  /*04c0*/  MUFU.SQRT R11, R26 ;  /* 0x0000001a000b7308 */ /* 0x000e620000002000 */
[----:B------:R-:W-:Y:S01]  /*04d0*/  FSEL R9, R21, 1, P5 ;  /* 0x3f80000015097808 */ /* 0x000fe20002800000 */
[----:B------:R-:W-:Y:S01]  /*04e0*/  FADD R27, R27, 9.9999997473787516356e-06 ;  /* 0x3727c5ac1b1b7421 */ /* 0x000fe20000000000 */
[C---:B------:R-:W-:Y:S01]  /*04f0*/  FSETP.GEU.AND P5, PT, R13.reuse, 1.175494350822287508e-38, PT ;  /* 0x008000000d00780b */ /* 0x040fe20003fae000 */
[----:B------:R-:W-:Y:S01]  /*0500*/  @P3 FMUL R13, R13, 0.25 ;  /* 0x3e8000000d0d3820 */ /* 0x000fe20000400000 */
[----:B------:R-:W-:Y:S02]  /*0510*/  FSEL R20, R21, 1, P3 ;  /* 0x3f80000015147808 */ /* 0x000fe40001800000 */
[----:B------:R-:W-:Y:S01]  /*0520*/  FSETP.GEU.AND P3, PT, R14, 1.175494350822287508e-38, PT ;  /* 0x008000000e00780b */ /* 0x000fe20003f6e000 */
[----:B------:R-:W4:Y:S01]  /*0530*/  MUFU.RCP R10, R10 ;  /* 0x0000000a000a7308 */ /* 0x000f220000001000 */
[----:B------:R-:W-:Y:S01]  /*0540*/  @!P4 FMUL R12, R12, 16777216 ;  /* 0x4b8000000c0cc820 */ /* 0x000fe20000400000 */
[----:B------:R-:W-:Y:S01]  /*0550*/  @!P4 FMUL R9, R9, 16777216 ;  /* 0x4b8000000909c820 */ /* 0x000fe20000400000 */
[----:B--2---:R-:W-:Y:S01]  /*0560*/  FSETP.GT.AND P4, PT, R8, 8.50705917302346158658e+37, PT ;  /* 0x7e8000000800780b */ /* 0x004fe20003f84000 */
[----:B------:R-:W-:Y:S01]  /*0570*/  @!P2 FMUL R19, R19, 16777216 ;  /* 0x4b8000001313a820 */ /* 0x000fe20000400000 */
[----:B---3--:R-:W-:-:S03]  /*0580*/  FSETP.GT.AND P2, PT, R15, 8.50705917302346158658e+37, PT ;  /* 0x7e8000000f00780b */ /* 0x008fc60003f44000 */
[----:B------:R4:W2:Y:S01]  /*0590*/  MUFU.SQRT R22, R27 ;  /* 0x0000001b00167308 */ /* 0x0008a20000002000 */
[----:B------:R-:W-:Y:S01]  /*05a0*/  @P6 FMUL R14, R14, 0.25 ;  /* 0x3e8000000e0e6820 */ /* 0x000fe20000400000 */
[----:B------:R-:W-:Y:S02]  /*05b0*/  FSEL R23, R21, 1, P6 ;  /* 0x3f80000015177808 */ /* 0x000fe40003000000 */
[----:B-1----:R-:W-:Y:S01]  /*05c0*/  FSETP.GT.AND P6, PT, R11, 8.50705917302346158658e+37, PT ;  /* 0x7e8000000b00780b */ /* 0x002fe20003fc4000 */
[----:B------:R-:W-:Y:S02]  /*05d0*/  @!P3 FMUL R14, R14, 16777216 ;  /* 0x4b8000000e0eb820 */ /* 0x000fe40000400000 */
[----:B------:R-:W-:Y:S01]  /*05e0*/  @!P3 FMUL R23, R23, 16777216 ;  /* 0x4b8000001717b820 */ /* 0x000fe20000400000 */
[----:B------:R-:W-:Y:S01]  /*05f0*/  FSETP.GEU.AND P3, PT, R8, 1.175494350822287508e-38, PT ;  /* 0x008000000800780b */ /* 0x000fe20003f6e000 */
[----:B------:R-:W-:Y:S01]  /*0600*/  @!P5 FMUL R13, R13, 16777216 ;  /* 0x4b8000000d0dd820 */ /* 0x000fe20000400000 */
[----:B------:R-:W-:Y:S01]  /*0610*/  @!P5 FMUL R20, R20, 16777216 ;  /* 0x4b8000001414d820 */ /* 0x000fe20000400000 */
[----:B------:R-:W-:Y:S01]  /*0620*/  @P4 FMUL R8, R8, 0.25 ;  /* 0x3e80000008084820 */ /* 0x000fe20000400000 */
[----:B------:R-:W-:Y:S01]  /*0630*/  FSEL R26, R21, 1, P4 ;  /* 0x3f800000151a7808 */ /* 0x000fe20002000000 */
[----:B----4-:R-:W-:Y:S01]  /*0640*/  FMUL R27, R10, R19 ;  /* 0x000000130a1b7220 */ /* 0x010fe20000400000 */
[C---:B------:R-:W-:Y:S01]  /*0650*/  FSETP.GEU.AND P5, PT, R15.reuse, 1.175494350822287508e-38, PT ;  /* 0x008000000f00780b */ /* 0x040fe20003fae000 */
[----:B------:R-:W-:Y:S01]  /*0660*/  @P2 FMUL R15, R15, 0.25 ;  /* 0x3e8000000f0f2820 */ /* 0x000fe20000400000 */
[----:B--2---:R-:W-:Y:S01]  /*0670*/  FSETP.GT.AND P4, PT, R22, 8.50705917302346158658e+37, PT ;  /* 0x7e8000001600780b */ /* 0x004fe20003f84000 */
[----:B------:R-:W1:Y:S01]  /*0680*/  MUFU.RCP R14, R14 ;  /* 0x0000000e000e7308 */ /* 0x000e620000001000 */
[----:B------:R-:W-:-:S02]  /*0690*/  FSEL R19, R21, 1, P2 ;  /* 0x3f80000015137808 */ /* 0x000fc40001000000 */
[C---:B------:R-:W-:Y:S01]  /*06a0*/  FSETP.GEU.AND P2, PT, R11.reuse, 1.175494350822287508e-38, PT ;  /* 0x008000000b00780b */ /* 0x040fe20003f4e000 */
[----:B------:R-:W-:Y:S01]  /*06b0*/  @P6 FMUL R11, R11, 0.25 ;  /* 0x3e8000000b0b6820 */ /* 0x000fe20000400000 */
[----:B------:R-:W-:Y:S02]  /*06c0*/  FSEL R25, R21, 1, P6 ;  /* 0x3f80000015197808 */ /* 0x000fe40003000000 */
[C---:B------:R-:W-:Y:S01]  /*06d0*/  FSETP.GEU.AND P6, PT, R22.reuse, 1.175494350822287508e-38, PT ;  /* 0x008000001600780b */ /* 0x040fe20003fce000 */
[----:B------:R-:W2:Y:S04]  /*06e0*/  MUFU.RCP R13, R13 ;  /* 0x0000000d000d7308 */ /* 0x000ea80000001000 */
[----:B------:R-:W-:-:S04]  /*06f0*/  @P4 FMUL R22, R22, 0.25 ;  /* 0x3e80000016164820 */ /* 0x000fc80000400000 */
[----:B------:R-:W3:Y:S01]  /*0700*/  MUFU.RCP R24, R12 ;  /* 0x0000000c00187308 */ /* 0x000ee20000001000 */
[----:B-1----:R-:W-:-:S03]  /*0710*/  FMUL R23, R14, R23 ;  /* 0x000000170e177220 */ /* 0x002fc60000400000 */
[----:B------:R-:W-:Y:S01]  /*0720*/  @!P6 FMUL R22, R22, 16777216 ;  /* 0x4b8000001616e820 */ /* 0x000fe20000400000 */
[----:B------:R-:W-:Y:S01]  /*0730*/  @!P3 FMUL R8, R8, 16777216 ;  /* 0x4b8000000808b820 */ /* 0x000fe20000400000 */
[----:B--2---:R-:W-:Y:S02]  /*0740*/  FMUL R13, R13, R20 ;  /* 0x000000140d0d7220 */ /* 0x004fe40000400000 */
[----:B------:R1:W-:Y:S01]  /*0750*/  MUFU.RCP R12, R22 ;  /* 0x00000016000c7308 */ /* 0x0003e20000001000 */
[----:B------:R-:W-:Y:S01]  /*0760*/  FMUL R20, R23, R7 ;  /* 0x0000000717147220 */ /* 0x000fe20000400000 */
[----:B------:R-:W-:Y:S01]  /*0770*/  @!P2 FMUL R11, R11, 16777216 ;  /* 0x4b8000000b0ba820 */ /* 0x000fe20000400000 */
[----:B------:R-:W-:Y:S01]  /*0780*/  @!P5 FMUL R15, R15, 16777216 ;  /* 0x4b8000000f0fd820 */ /* 0x000fe20000400000 */
[----:B-1----:R-:W1:Y:S04]  /*0790*/  LDC.64 R22, c[0x0][0x228] ;  /* 0x00008a00ff167b82 */ /* 0x002e680000000a00 */
[----:B------:R2:W-:Y:S01]  /*07a0*/  MUFU.RCP R29, R8 ;  /* 0x00000008001d7308 */ /* 0x0005e20000001000 */
[----:B---3--:R-:W-:Y:S01]  /*07b0*/  FMUL R24, R24, R9 ;  /* 0x0000000918187220 */ /* 0x008fe20000400000 */
[----:B------:R-:W-:-:S02]  /*07c0*/  FMUL R13, R13, R6 ;  /* 0x000000060d0d7220 */ /* 0x000fc40000400000 */
[----:B--2---:R-:W2:Y:S04]  /*07d0*/  LDC.64 R8, c[0x0][0x230] ;  /* 0x00008c00ff087b82 */ /* 0x004ea80000000a00 */
[----:B------:R-:W3:Y:S08]  /*07e0*/  MUFU.RCP R6, R11 ;  /* 0x0000000b00067308 */ /* 0x000ef00000001000 */
[----:B------:R-:W4:Y:S01]  /*07f0*/  MUFU.RCP R10, R15 ;  /* 0x0000000f000a7308 */ /* 0x000f220000001000 */
[----:B------:R-:W-:Y:S01]  /*0800*/  @!P2 FMUL R25, R25, 16777216 ;  /* 0x4b8000001919a820 */ /* 0x000fe20000400000 */
[----:B------:R-:W-:Y:S01]  /*0810*/  @!P5 FMUL R19, R19, 16777216 ;  /* 0x4b8000001313d820 */ /* 0x000fe20000400000 */
[----:B------:R-:W-:Y:S01]  /*0820*/  FMUL R24, R24, R5 ;  /* 0x0000000518187220 */ /* 0x000fe20000400000 */
[----:B------:R-:W-:Y:S01]  /*0830*/  FMUL R27, R27, R4 ;  /* 0x000000041b1b7220 */ /* 0x000fe20000400000 */
[----:B------:R-:W-:Y:S01]  /*0840*/  CS2R R4, SRZ ;  /* 0x0000000000047805 */ /* 0x000fe2000001ff00 */
[----:B---3--:R-:W-:Y:S01]  /*0850*/  FMUL R25, R6, R25 ;  /* 0x0000001906197220 */ /* 0x008fe20000400000 */
[----:B------:R-:W-:Y:S01]  /*0860*/  CS2R R6, SRZ ;  /* 0x0000000000067805 */ /* 0x000fe2000001ff00 */
[----:B----4-:R-:W-:Y:S01]  /*0870*/  FMUL R19, R10, R19 ;  /* 0x000000130a137220 */ /* 0x010fe20000400000 */
[----:B-1----:R-:W-:-:S04]  /*0880*/  IMAD.WIDE R10, R2, 0x4, R22 ;  /* 0x00000004020a7825 */ /* 0x002fc800078e0216 */
[----:B------:R-:W-:Y:S01]  /*0890*/  IMAD.WIDE R22, R3, 0x4, R22 ;  /* 0x0000000403167825 */ /* 0x000fe200078e0216 */
[----:B------:R1:W3:Y:S03]  /*08a0*/  @!P1 LDG.E.EL.128 R4, desc[UR4][R10.64] ;  /* 0x000000040a049981 */ /* 0x0002e6000c2e1d00 */
[----:B--2---:R-:W-:-:S04]  /*08b0*/  IMAD.WIDE R14, R2, 0x4, R8 ;  /* 0x00000004020e7825 */ /* 0x004fc800078e0208 */
[----:B------:R-:W-:Y:S01]  /*08c0*/  IMAD.WIDE R2, R3, 0x4, R8 ;  /* 0x0000000403027825 */ /* 0x000fe200078e0208 */
[----:B------:R-:W-:Y:S02]  /*08d0*/  CS2R R8, SRZ ;  /* 0x0000000000087805 */ /* 0x000fe4000001ff00 */
[----:B-1----:R-:W-:-:S06]  /*08e0*/  CS2R R10, SRZ ;  /* 0x00000000000a7805 */ /* 0x002fcc000001ff00 */
[----:B------:R1:W3:Y:S01]  /*08f0*/  @!P1 LDG.E.EL.128 R8, desc[UR4][R14.64] ;  /* 0x000000040e089981 */ /* 0x0002e2000c2e1d00 */
[----:B------:R-:W-:-:S05]  /*0900*/  FSEL R21, R21, 1, P4 ;  /* 0x3f80000015157808 */ /* 0x000fca0002000000 */
[----:B------:R-:W-:-:S04]  /*0910*/  @!P6 FMUL R21, R21, 16777216 ;  /* 0x4b8000001515e820 */ /* 0x000fc80000400000 */
[----:B------:R-:W-:Y:S01]  /*0920*/  FMUL R21, R12, R21 ;  /* 0x000000150c157220 */ /* 0x000fe20000400000 */
[----:B-1----:R-:W-:-:S03]  /*0930*/  CS2R R14, SRZ ;  /* 0x00000000000e7805 */ /* 0x002fc6000001ff00 */
[----:B------:R-:W-:Y:S01]  /*0940*/  FMUL R28, R21, R28 ;  /* 0x0000001c151c7220 */ /* 0x000fe20000400000 */
[----:B---3--:R-:W-:Y:S01]  /*0950*/  FFMA R6, R13, R6, R10 ;  /* 0x000000060d067223 */ /* 0x008fe2000000000a */
[----:B------:R-:W-:Y:S01]  /*0960*/  CS2R R12, SRZ ;  /* 0x00000000000c7805 */ /* 0x000fe2000001ff00 */
[----:B------:R-:W-:Y:S01]  /*0970*/  FFMA R7, R20, R7, R11 ;  /* 0x0000000714077223 */ /* 0x000fe2000000000b */
[----:B------:R-:W-:Y:S01]  /*0980*/  CS2R R20, SRZ ;  /* 0x0000000000147805 */ /* 0x000fe2000001ff00 */
[----:B------:R-:W1:Y:S03]  /*0990*/  LDC.64 R10, c[0x0][0x238] ;  /* 0x00008e00ff0a7b82 */ /* 0x000e660000000a00 */
[----:B------:R2:W3:Y:S02]  /*09a0*/  @!P0 LDG.E.EL.128 R12, desc[UR4][R22.64] ;  /* 0x00000004160c8981 */ /* 0x0004e4000c2e1d00 */
[----:B--2---:R-:W-:-:S06]  /*09b0*/  CS2R R22, SRZ ;  /* 0x0000000000167805 */ /* 0x004fcc000001ff00 */
[----:B------:R-:W3:Y:S01]  /*09c0*/  @!P0 LDG.E.EL.128 R20, desc[UR4][R2.64] ;  /* 0x0000000402148981 */ /* 0x000ee2000c2e1d00 */
[----:B------:R-:W-:Y:S01]  /*09d0*/  @!P3 FMUL R26, R26, 16777216 ;  /* 0x4b8000001a1ab820 */ /* 0x000fe20000400000 */
[----:B------:R-:W-:Y:S01]  /*09e0*/  FFMA R5, R24, R5, R9 ;  /* 0x0000000518057223 */ /* 0x000fe20000000009 */
[----:B------:R-:W-:Y:S02]  /*09f0*/  FFMA R4, R27, R4, R8 ;  /* 0x000000041b047223 */ /* 0x000fe40000000008 */
[----:B------:R-:W-:Y:S01]  /*0a00*/  FMUL R26, R29, R26 ;  /* 0x0000001a1d1a7220 */ /* 0x000fe20000400000 */
[----:B------:R-:W-:Y:S01]  /*0a10*/  FSETP.GEU.AND P2, PT, R7, RZ, PT ;  /* 0x000000ff0700720b */ /* 0x000fe20003f4e000 */
[----:B------:R-:W-:Y:S01]  /*0a20*/  FMUL R25, R25, R18 ;  /* 0x0000001219197220 */ /* 0x000fe20000400000 */
[----:B------:R-:W-:Y:S01]  /*0a30*/  FSETP.GEU.AND P3, PT, R6, RZ, PT ;  /* 0x000000ff0600720b */ /* 0x000fe20003f6e000 */
[----:B------:R-:W-:Y:S01]  /*0a40*/  FMUL R26, R26, R17 ;  /* 0x000000111a1a7220 */ /* 0x000fe20000400000 */
[----:B------:R-:W-:Y:S01]  /*0a50*/  FSETP.GEU.AND P4, PT, R5, RZ, PT ;  /* 0x000000ff0500720b */ /* 0x000fe20003f8e000 */
[----:B------:R-:W-:Y:S01]  /*0a60*/  FMUL R19, R19, R16 ;  /* 0x0000001013137220 */ /* 0x000fe20000400000 */
[----:B------:R-:W-:Y:S01]  /*0a70*/  FSETP.GEU.AND P5, PT, R4, RZ, PT ;  /* 0x000000ff0400720b */ /* 0x000fe20003fae000 */
[----:B-1----:R-:W-:Y:S01]  /*0a80*/  IMAD.WIDE R10, R0, 0x4, R10 ;  /* 0x00000004000a7825 */ /* 0x002fe200078e020a */
[----:B------:R-:W-:-:S02]  /*0a90*/  SEL R7, R7, RZ, P2 ;  /* 0x000000ff07077207 */ /* 0x000fc40001000000 */
[----:B------:R-:W-:Y:S02]  /*0aa0*/  SEL R6, R6, RZ, P3 ;  /* 0x000000ff06067207 */ /* 0x000fe40001800000 */
[----:B------:R-:W-:Y:S02]  /*0ab0*/  SEL R5, R5, RZ, P4 ;  /* 0x000000ff05057207 */ /* 0x000fe40002000000 */
[----:B------:R-:W-:-:S05]  /*0ac0*/  SEL R4, R4, RZ, P5 ;  /* 0x000000ff04047207 */ /* 0x000fca0002800000 */
[----:B------:R1:W-:Y:S01]  /*0ad0*/  @!P1 STG.E.128 desc[UR4][R10.64], R4 ;  /* 0x000000040a009986 */ /* 0x0003e2000c101d04 */
[----:B---3--:R-:W-:Y:S01]  /*0ae0*/  FFMA R15, R28, R15, R23 ;  /* 0x0000000f1c0f7223 */ /* 0x008fe20000000017 */
[----:B------:R-:W-:Y:S01]  /*0af0*/  FFMA R14, R25, R14, R22 ;  /* 0x0000000e190e7223 */ /* 0x000fe20000000016 */
[----:B------:R-:W-:Y:S01]  /*0b00*/  FFMA R13, R26, R13, R21 ;  /* 0x0000000d1a0d7223 */ /* 0x000fe20000000015 */
[----:B------:R-:W-:Y:S02]  /*0b10*/  FFMA R12, R19, R12, R20 ;  /* 0x0000000c130c7223 */ /* 0x000fe40000000014 */
[----:B------:R-:W-:Y:S02]  /*0b20*/  FSETP.GEU.AND P1, PT, R15, RZ, PT ;  /* 0x000000ff0f00720b */ /* 0x000fe40003f2e000 */
[----:B------:R-:W-:Y:S02]  /*0b30*/  FSETP.GEU.AND P2, PT, R14, RZ, PT ;  /* 0x000000ff0e00720b */ /* 0x000fe40003f4e000 */
[----:B------:R-:W-:-:S02]  /*0b40*/  FSETP.GEU.AND P3, PT, R13, RZ, PT ;  /* 0x000000ff0d00720b */ /* 0x000fc40003f6e000 */
[----:B------:R-:W-:Y:S02]  /*0b50*/  FSETP.GEU.AND P4, PT, R12, RZ, PT ;  /* 0x000000ff0c00720b */ /* 0x000fe40003f8e000 */
[----:B------:R-:W-:Y:S02]  /*0b60*/  SEL R15, R15, RZ, P1 ;  /* 0x000000ff0f0f7207 */ /* 0x000fe40000800000 */
[----:B------:R-:W-:Y:S02]  /*0b70*/  SEL R14, R14, RZ, P2 ;  /* 0x000000ff0e0e7207 */ /* 0x000fe40001000000 */
[----:B------:R-:W-:Y:S02]  /*0b80*/  SEL R13, R13, RZ, P3 ;  /* 0x000000ff0d0d7207 */ /* 0x000fe40001800000 */
[----:B------:R-:W-:Y:S01]  /*0b90*/  SEL R12, R12, RZ, P4 ;  /* 0x000000ff0c0c7207 */ /* 0x000fe20002000000 */
[----:B-1----:R-:W-:Y:S06]  /*0ba0*/  @P0 EXIT ;  /* 0x000000000000094d */ /* 0x002fec0003800000 */
[----:B------:R-:W-:Y:S01]  /*0bb0*/  STG.E.128 desc[UR4][R10.64+0x800], R12 ;  /* 0x0008000c0a007986 */ /* 0x000fe2000c101d04 */
[----:B------:R-:W-:Y:S05]  /*0bc0*/  EXIT ;  /* 0x000000000000794d */ /* 0x000fea0003800000 */
.L_x_0:
[----:B------:R-:W-:-:S00]  /*0bd0*/  BRA `(.L_x_0) ;  /* 0xfffffffc00fc7947 */ /* 0x000fc0000383ffff */
[----:B------:R-:W-:-:S00]  /*0be0*/  NOP ;  /* 0x0000000000007918 */ /* 0x000fc00000000000 */
        /* <DEDUP_REMOVED lines=9> */
.L_x_1:


//--------------------- .nv.global.init           --------------------------
	.section	.nv.global.init,"aw",@progbits
.nv.global.init:
	.type		_$_str,@object
	.size		_$_str,(_$_str_$_2 - _$_str)
_$_str:
        /*0000*/ 	.byte	0x5f, 0x5f, 0x43, 0x55, 0x44, 0x41, 0x5f, 0x46, 0x54, 0x5a, 0x00
	.type		_$_str_$_2,@object
	.size		_$_str_$_2,(.L_1 - _$_str_$_2)
_$_str_$_2:
        /*000b*/ 	.byte	0x5f, 0x5f, 0x43, 0x55, 0x44, 0x41, 0x5f, 0x50, 0x52, 0x45, 0x43, 0x5f, 0x53, 0x51, 0x52, 0x54
        /*001b*/ 	.byte	0x00
.L_1:


//--------------------- .nv.constant0.triton_poi_fused__native_batch_norm_legit_no_training_relu_26 --------------------------
	.section	.nv.constant0.triton_poi_fused__native_batch_norm_legit_no_training_relu_26,"a",@progbits
	.sectionflags	@""
	.align	4
.nv.constant0.triton_poi_fused__native_batch_norm_legit_no_training_relu_26:
	.zero		580
